//
// Generated by NVIDIA NVVM Compiler
//
// Compiler Build ID: CL-36424714
// Cuda compilation tools, release 13.0, V13.0.88
// Based on NVVM 20.0.0
//

.version 9.0
.target sm_100
.address_size 64

	// .globl	_Z7sub_GPUPdS_S_ii

.visible .entry _Z7sub_GPUPdS_S_ii(
	.param .u64 .ptr .align 1 _Z7sub_GPUPdS_S_ii_param_0,
	.param .u64 .ptr .align 1 _Z7sub_GPUPdS_S_ii_param_1,
	.param .u64 .ptr .align 1 _Z7sub_GPUPdS_S_ii_param_2,
	.param .u32 _Z7sub_GPUPdS_S_ii_param_3,
	.param .u32 _Z7sub_GPUPdS_S_ii_param_4
)
{
	.reg .pred 	%p<4>;
	.reg .b32 	%r<14>;
	.reg .b64 	%rd<11>;
	.reg .b64 	%fd<4>;

	ld.param.u64 	%rd1, [_Z7sub_GPUPdS_S_ii_param_0];
	ld.param.u64 	%rd2, [_Z7sub_GPUPdS_S_ii_param_1];
	ld.param.u64 	%rd3, [_Z7sub_GPUPdS_S_ii_param_2];
	ld.param.u32 	%r4, [_Z7sub_GPUPdS_S_ii_param_3];
	ld.param.u32 	%r5, [_Z7sub_GPUPdS_S_ii_param_4];
	mov.u32 	%r6, %ctaid.x;
	mov.u32 	%r7, %ntid.x;
	mov.u32 	%r8, %tid.x;
	mad.lo.s32 	%r1, %r6, %r7, %r8;
	mov.u32 	%r9, %ctaid.y;
	mov.u32 	%r10, %ntid.y;
	mov.u32 	%r11, %tid.y;
	mad.lo.s32 	%r12, %r9, %r10, %r11;
	setp.ge.s32 	%p1, %r1, %r4;
	setp.ge.s32 	%p2, %r12, %r5;
	or.pred  	%p3, %p1, %p2;
	@%p3 bra 	$L__BB0_2;
	cvta.to.global.u64 	%rd4, %rd1;
	cvta.to.global.u64 	%rd5, %rd2;
	cvta.to.global.u64 	%rd6, %rd3;
	mad.lo.s32 	%r13, %r5, %r1, %r12;
	mul.wide.s32 	%rd7, %r13, 8;
	add.s64 	%rd8, %rd4, %rd7;
	ld.global.f64 	%fd1, [%rd8];
	add.s64 	%rd9, %rd5, %rd7;
	ld.global.f64 	%fd2, [%rd9];
	sub.f64 	%fd3, %fd1, %fd2;
	add.s64 	%rd10, %rd6, %rd7;
	st.global.f64 	[%rd10], %fd3;
$L__BB0_2:
	ret;

}
	// .globl	_Z7mul_GPUPdS_S_iii
.visible .entry _Z7mul_GPUPdS_S_iii(
	.param .u64 .ptr .align 1 _Z7mul_GPUPdS_S_iii_param_0,
	.param .u64 .ptr .align 1 _Z7mul_GPUPdS_S_iii_param_1,
	.param .u64 .ptr .align 1 _Z7mul_GPUPdS_S_iii_param_2,
	.param .u32 _Z7mul_GPUPdS_S_iii_param_3,
	.param .u32 _Z7mul_GPUPdS_S_iii_param_4,
	.param .u32 _Z7mul_GPUPdS_S_iii_param_5
)
{
	.reg .pred 	%p<13>;
	.reg .b32 	%r<46>;
	.reg .b64 	%rd<39>;
	.reg .b64 	%fd<68>;

	ld.param.u64 	%rd4, [_Z7mul_GPUPdS_S_iii_param_0];
	ld.param.u64 	%rd5, [_Z7mul_GPUPdS_S_iii_param_1];
	ld.param.u64 	%rd3, [_Z7mul_GPUPdS_S_iii_param_2];
	ld.param.u32 	%r22, [_Z7mul_GPUPdS_S_iii_param_3];
	ld.param.u32 	%r20, [_Z7mul_GPUPdS_S_iii_param_4];
	ld.param.u32 	%r23, [_Z7mul_GPUPdS_S_iii_param_5];
	cvta.to.global.u64 	%rd1, %rd5;
	cvta.to.global.u64 	%rd2, %rd4;
	mov.u32 	%r24, %ctaid.x;
	mov.u32 	%r25, %ntid.x;
	mov.u32 	%r26, %tid.x;
	mad.lo.s32 	%r1, %r24, %r25, %r26;
	mov.u32 	%r27, %ctaid.y;
	mov.u32 	%r28, %ntid.y;
	mov.u32 	%r29, %tid.y;
	mad.lo.s32 	%r30, %r27, %r28, %r29;
	setp.ge.s32 	%p1, %r1, %r22;
	setp.ge.s32 	%p2, %r30, %r23;
	or.pred  	%p3, %p1, %p2;
	@%p3 bra 	$L__BB1_14;
	setp.lt.s32 	%p4, %r20, 1;
	mov.f64 	%fd67, 0d0000000000000000;
	@%p4 bra 	$L__BB1_13;
	mul.lo.s32 	%r3, %r20, %r1;
	and.b32  	%r4, %r20, 7;
	setp.lt.u32 	%p5, %r20, 8;
	mov.f64 	%fd67, 0d0000000000000000;
	mov.b32 	%r44, 0;
	@%p5 bra 	$L__BB1_5;
	and.b32  	%r44, %r20, 2147483640;
	neg.s32 	%r42, %r44;
	shl.b32 	%r7, %r23, 3;
	mov.f64 	%fd67, 0d0000000000000000;
	mul.wide.s32 	%rd10, %r23, 8;
	mov.u32 	%r40, %r3;
	mov.u32 	%r41, %r30;
$L__BB1_4:
	.pragma "nounroll";
	mul.wide.s32 	%rd6, %r40, 8;
	add.s64 	%rd7, %rd2, %rd6;
	ld.global.f64 	%fd17, [%rd7];
	mul.wide.s32 	%rd8, %r41, 8;
	add.s64 	%rd9, %rd1, %rd8;
	ld.global.f64 	%fd18, [%rd9];
	fma.rn.f64 	%fd19, %fd17, %fd18, %fd67;
	ld.global.f64 	%fd20, [%rd7+8];
	add.s64 	%rd11, %rd9, %rd10;
	ld.global.f64 	%fd21, [%rd11];
	fma.rn.f64 	%fd22, %fd20, %fd21, %fd19;
	ld.global.f64 	%fd23, [%rd7+16];
	add.s64 	%rd12, %rd11, %rd10;
	ld.global.f64 	%fd24, [%rd12];
	fma.rn.f64 	%fd25, %fd23, %fd24, %fd22;
	ld.global.f64 	%fd26, [%rd7+24];
	add.s64 	%rd13, %rd12, %rd10;
	ld.global.f64 	%fd27, [%rd13];
	fma.rn.f64 	%fd28, %fd26, %fd27, %fd25;
	ld.global.f64 	%fd29, [%rd7+32];
	add.s64 	%rd14, %rd13, %rd10;
	ld.global.f64 	%fd30, [%rd14];
	fma.rn.f64 	%fd31, %fd29, %fd30, %fd28;
	ld.global.f64 	%fd32, [%rd7+40];
	add.s64 	%rd15, %rd14, %rd10;
	ld.global.f64 	%fd33, [%rd15];
	fma.rn.f64 	%fd34, %fd32, %fd33, %fd31;
	ld.global.f64 	%fd35, [%rd7+48];
	add.s64 	%rd16, %rd15, %rd10;
	ld.global.f64 	%fd36, [%rd16];
	fma.rn.f64 	%fd37, %fd35, %fd36, %fd34;
	ld.global.f64 	%fd38, [%rd7+56];
	add.s64 	%rd17, %rd16, %rd10;
	ld.global.f64 	%fd39, [%rd17];
	fma.rn.f64 	%fd67, %fd38, %fd39, %fd37;
	add.s32 	%r42, %r42, 8;
	add.s32 	%r41, %r41, %r7;
	add.s32 	%r40, %r40, 8;
	setp.ne.s32 	%p6, %r42, 0;
	@%p6 bra 	$L__BB1_4;
$L__BB1_5:
	setp.eq.s32 	%p7, %r4, 0;
	@%p7 bra 	$L__BB1_13;
	and.b32  	%r15, %r20, 3;
	setp.lt.u32 	%p8, %r4, 4;
	@%p8 bra 	$L__BB1_8;
	add.s32 	%r32, %r44, %r3;
	mul.wide.s32 	%rd18, %r32, 8;
	add.s64 	%rd19, %rd2, %rd18;
	ld.global.f64 	%fd41, [%rd19];
	mad.lo.s32 	%r33, %r44, %r23, %r30;
	mul.wide.s32 	%rd20, %r33, 8;
	add.s64 	%rd21, %rd1, %rd20;
	ld.global.f64 	%fd42, [%rd21];
	fma.rn.f64 	%fd43, %fd41, %fd42, %fd67;
	ld.global.f64 	%fd44, [%rd19+8];
	mul.wide.s32 	%rd22, %r23, 8;
	add.s64 	%rd23, %rd21, %rd22;
	ld.global.f64 	%fd45, [%rd23];
	fma.rn.f64 	%fd46, %fd44, %fd45, %fd43;
	ld.global.f64 	%fd47, [%rd19+16];
	add.s64 	%rd24, %rd23, %rd22;
	ld.global.f64 	%fd48, [%rd24];
	fma.rn.f64 	%fd49, %fd47, %fd48, %fd46;
	ld.global.f64 	%fd50, [%rd19+24];
	add.s64 	%rd25, %rd24, %rd22;
	ld.global.f64 	%fd51, [%rd25];
	fma.rn.f64 	%fd67, %fd50, %fd51, %fd49;
	add.s32 	%r44, %r44, 4;
$L__BB1_8:
	setp.eq.s32 	%p9, %r15, 0;
	@%p9 bra 	$L__BB1_13;
	setp.eq.s32 	%p10, %r15, 1;
	@%p10 bra 	$L__BB1_11;
	add.s32 	%r34, %r44, %r3;
	mul.wide.s32 	%rd26, %r34, 8;
	add.s64 	%rd27, %rd2, %rd26;
	ld.global.f64 	%fd53, [%rd27];
	mad.lo.s32 	%r35, %r44, %r23, %r30;
	mul.wide.s32 	%rd28, %r35, 8;
	add.s64 	%rd29, %rd1, %rd28;
	ld.global.f64 	%fd54, [%rd29];
	fma.rn.f64 	%fd55, %fd53, %fd54, %fd67;
	ld.global.f64 	%fd56, [%rd27+8];
	mul.wide.s32 	%rd30, %r23, 8;
	add.s64 	%rd31, %rd29, %rd30;
	ld.global.f64 	%fd57, [%rd31];
	fma.rn.f64 	%fd67, %fd56, %fd57, %fd55;
	add.s32 	%r44, %r44, 2;
$L__BB1_11:
	and.b32  	%r36, %r20, 1;
	setp.eq.b32 	%p11, %r36, 1;
	not.pred 	%p12, %p11;
	@%p12 bra 	$L__BB1_13;
	add.s32 	%r37, %r44, %r3;
	mul.wide.s32 	%rd32, %r37, 8;
	add.s64 	%rd33, %rd2, %rd32;
	ld.global.f64 	%fd58, [%rd33];
	mad.lo.s32 	%r38, %r44, %r23, %r30;
	mul.wide.s32 	%rd34, %r38, 8;
	add.s64 	%rd35, %rd1, %rd34;
	ld.global.f64 	%fd59, [%rd35];
	fma.rn.f64 	%fd67, %fd58, %fd59, %fd67;
$L__BB1_13:
	mad.lo.s32 	%r39, %r23, %r1, %r30;
	cvta.to.global.u64 	%rd36, %rd3;
	mul.wide.s32 	%rd37, %r39, 8;
	add.s64 	%rd38, %rd36, %rd37;
	st.global.f64 	[%rd38], %fd67;
$L__BB1_14:
	ret;

}
	// .globl	_Z7trp_GPUPdS_ii
.visible .entry _Z7trp_GPUPdS_ii(
	.param .u64 .ptr .align 1 _Z7trp_GPUPdS_ii_param_0,
	.param .u64 .ptr .align 1 _Z7trp_GPUPdS_ii_param_1,
	.param .u32 _Z7trp_GPUPdS_ii_param_2,
	.param .u32 _Z7trp_GPUPdS_ii_param_3
)
{
	.reg .pred 	%p<4>;
	.reg .b32 	%r<15>;
	.reg .b64 	%rd<9>;
	.reg .b64 	%fd<2>;

	ld.param.u64 	%rd1, [_Z7trp_GPUPdS_ii_param_0];
	ld.param.u64 	%rd2, [_Z7trp_GPUPdS_ii_param_1];
	ld.param.u32 	%r3, [_Z7trp_GPUPdS_ii_param_2];
	ld.param.u32 	%r5, [_Z7trp_GPUPdS_ii_param_3];
	mov.u32 	%r6, %ctaid.x;
	mov.u32 	%r7, %ntid.x;
	mov.u32 	%r8, %tid.x;
	mad.lo.s32 	%r1, %r6, %r7, %r8;
	mov.u32 	%r9, %ctaid.y;
	mov.u32 	%r10, %ntid.y;
	mov.u32 	%r11, %tid.y;
	mad.lo.s32 	%r12, %r9, %r10, %r11;
	setp.ge.s32 	%p1, %r1, %r3;
	setp.ge.s32 	%p2, %r12, %r5;
	or.pred  	%p3, %p1, %p2;
	@%p3 bra 	$L__BB2_2;
	cvta.to.global.u64 	%rd3, %rd1;
	cvta.to.global.u64 	%rd4, %rd2;
	mad.lo.s32 	%r13, %r5, %r1, %r12;
	mul.wide.s32 	%rd5, %r13, 8;
	add.s64 	%rd6, %rd3, %rd5;
	ld.global.f64 	%fd1, [%rd6];
	mad.lo.s32 	%r14, %r3, %r12, %r1;
	mul.wide.s32 	%rd7, %r14, 8;
	add.s64 	%rd8, %rd4, %rd7;
	st.global.f64 	[%rd8], %fd1;
$L__BB2_2:
	ret;

}


// ===== COMPILED SASS (sm_100) =====

	.target	sm_100

	.elftype	@"ET_EXEC"


//--------------------- .note.nv.tkinfo           --------------------------
	.section	.note.nv.tkinfo,"",@"SHT_NOTE"
	.sectionflags	@"SHF_NOTE_NV_TKINFO"
	.tkinfo
        /*0018*/ 	.word	0x00000002
        /*0030*/ 	.string	""
        /*0030*/ 	.string	"ptxas"
        /*0030*/ 	.string	"Cuda compilation tools, release 13.0, V13.0.88"
        /*0030*/ 	.string	"Build cuda_13.0.r13.0/compiler.36424714_0"
        /*0030*/ 	.string	"-arch sm_100 -m 64 "



//--------------------- .note.nv.cuinfo           --------------------------
	.section	.note.nv.cuinfo,"",@"SHT_NOTE"
	.sectionflags	@"SHF_NOTE_NV_CUINFO"
        /*0018*/ 	.short	0x0002
        /*001a*/ 	.short	0x0064
        /*001c*/ 	.short	0x0082
	.zero		2


//--------------------- .nv.info                  --------------------------
	.section	.nv.info,"",@"SHT_CUDA_INFO"
	.align	4


	//----- nvinfo : EIATTR_REGCOUNT
	.align		4
        /*0000*/ 	.byte	0x04, 0x2f
        /*0002*/ 	.short	(.L_1 - .L_0)
	.align		4
.L_0:
        /*0004*/ 	.word	index@(_Z7sub_GPUPdS_S_ii)
        /*0008*/ 	.word	0x0000000e


	//----- nvinfo : EIATTR_FRAME_SIZE
	.align		4
.L_1:
        /*000c*/ 	.byte	0x04, 0x11
        /*000e*/ 	.short	(.L_3 - .L_2)
	.align		4
.L_2:
        /*0010*/ 	.word	index@(_Z7sub_GPUPdS_S_ii)
        /*0014*/ 	.word	0x00000000


	//----- nvinfo : EIATTR_REGCOUNT
	.align		4
.L_3:
        /*0018*/ 	.byte	0x04, 0x2f
        /*001a*/ 	.short	(.L_5 - .L_4)
	.align		4
.L_4:
        /*001c*/ 	.word	index@(_Z7mul_GPUPdS_S_iii)
        /*0020*/ 	.word	0x00000020


	//----- nvinfo : EIATTR_FRAME_SIZE
	.align		4
.L_5:
        /*0024*/ 	.byte	0x04, 0x11
        /*0026*/ 	.short	(.L_7 - .L_6)
	.align		4
.L_6:
        /*0028*/ 	.word	index@(_Z7mul_GPUPdS_S_iii)
        /*002c*/ 	.word	0x00000000


	//----- nvinfo : EIATTR_REGCOUNT
	.align		4
.L_7:
        /*0030*/ 	.byte	0x04, 0x2f
        /*0032*/ 	.short	(.L_9 - .L_8)
	.align		4
.L_8:
        /*0034*/ 	.word	index@(_Z7trp_GPUPdS_ii)
        /*0038*/ 	.word	0x0000000a


	//----- nvinfo : EIATTR_FRAME_SIZE
	.align		4
.L_9:
        /*003c*/ 	.byte	0x04, 0x11
        /*003e*/ 	.short	(.L_11 - .L_10)
	.align		4
.L_10:
        /*0040*/ 	.word	index@(_Z7trp_GPUPdS_ii)
        /*0044*/ 	.word	0x00000000


	//----- nvinfo : EIATTR_MIN_STACK_SIZE
	.align		4
.L_11:
        /*0048*/ 	.byte	0x04, 0x12
        /*004a*/ 	.short	(.L_13 - .L_12)
	.align		4
.L_12:
        /*004c*/ 	.word	index@(_Z7trp_GPUPdS_ii)
        /*0050*/ 	.word	0x00000000


	//----- nvinfo : EIATTR_MIN_STACK_SIZE
	.align		4
.L_13:
        /*0054*/ 	.byte	0x04, 0x12
        /*0056*/ 	.short	(.L_15 - .L_14)
	.align		4
.L_14:
        /*0058*/ 	.word	index@(_Z7mul_GPUPdS_S_iii)
        /*005c*/ 	.word	0x00000000


	//----- nvinfo : EIATTR_MIN_STACK_SIZE
	.align		4
.L_15:
        /*0060*/ 	.byte	0x04, 0x12
        /*0062*/ 	.short	(.L_17 - .L_16)
	.align		4
.L_16:
        /*0064*/ 	.word	index@(_Z7sub_GPUPdS_S_ii)
        /*0068*/ 	.word	0x00000000
.L_17:


//--------------------- .nv.compat                --------------------------
	.section	.nv.compat,"",@"SHT_CUDA_COMPAT_INFO"
	.align	4
        /*0000*/ 	.byte	0x02, 0x09, 0x00, 0x00, 0x02, 0x02, 0x01, 0x00, 0x02, 0x05, 0x05, 0x00, 0x03, 0x07, 0x01, 0x01
        /*0010*/ 	.byte	0x02, 0x03, 0x00, 0x00, 0x02, 0x06, 0x01, 0x00, 0x04, 0x0b, 0x08, 0x00, 0x01, 0x00, 0x00, 0x00
        /*0020*/ 	.byte	0x00, 0x00, 0x00, 0x00


//--------------------- .nv.info._Z7trp_GPUPdS_ii --------------------------
	.section	.nv.info._Z7trp_GPUPdS_ii,"",@"SHT_CUDA_INFO"
	.sectionflags	@""
	.align	4


	//----- nvinfo : EIATTR_CUDA_API_VERSION
	.align		4
        /*0000*/ 	.byte	0x04, 0x37
        /*0002*/ 	.short	(.L_19 - .L_18)
.L_18:
        /*0004*/ 	.word	0x00000082


	//----- nvinfo : EIATTR_KPARAM_INFO
	.align		4
.L_19:
        /*0008*/ 	.byte	0x04, 0x17
        /*000a*/ 	.short	(.L_21 - .L_20)
.L_20:
        /*000c*/ 	.word	0x00000000
        /*0010*/ 	.short	0x0003
        /*0012*/ 	.short	0x0014
        /*0014*/ 	.byte	0x00, 0xf0, 0x11, 0x00


	//----- nvinfo : EIATTR_KPARAM_INFO
	.align		4
.L_21:
        /*0018*/ 	.byte	0x04, 0x17
        /*001a*/ 	.short	(.L_23 - .L_22)
.L_22:
        /*001c*/ 	.word	0x00000000
        /*0020*/ 	.short	0x0002
        /*0022*/ 	.short	0x0010
        /*0024*/ 	.byte	0x00, 0xf0, 0x11, 0x00


	//----- nvinfo : EIATTR_KPARAM_INFO
	.align		4
.L_23:
        /*0028*/ 	.byte	0x04, 0x17
        /*002a*/ 	.short	(.L_25 - .L_24)
.L_24:
        /*002c*/ 	.word	0x00000000
        /*0030*/ 	.short	0x0001
        /*0032*/ 	.short	0x0008
        /*0034*/ 	.byte	0x00, 0xf5, 0x21, 0x00


	//----- nvinfo : EIATTR_KPARAM_INFO
	.align		4
.L_25:
        /*0038*/ 	.byte	0x04, 0x17
        /*003a*/ 	.short	(.L_27 - .L_26)
.L_26:
        /*003c*/ 	.word	0x00000000
        /*0040*/ 	.short	0x0000
        /*0042*/ 	.short	0x0000
        /*0044*/ 	.byte	0x00, 0xf5, 0x21, 0x00


	//----- nvinfo : EIATTR_SPARSE_MMA_MASK
	.align		4
.L_27:
        /*0048*/ 	.byte	0x03, 0x50
        /*004a*/ 	.short	0x0000


	//----- nvinfo : EIATTR_MAXREG_COUNT
	.align		4
        /*004c*/ 	.byte	0x03, 0x1b
        /*004e*/ 	.short	0x00ff


	//----- nvinfo : EIATTR_MERCURY_ISA_VERSION
	.align		4
        /*0050*/ 	.byte	0x03, 0x5f
        /*0052*/ 	.short	0x0101


	//----- nvinfo : EIATTR_VRC_CTA_INIT_COUNT
	.align		4
        /*0054*/ 	.byte	0x02, 0x4a
	.zero		1
	.zero		1


	//----- nvinfo : EIATTR_EXIT_INSTR_OFFSETS
	.align		4
        /*0058*/ 	.byte	0x04, 0x1c
        /*005a*/ 	.short	(.L_29 - .L_28)


	//   ....[0]....
.L_28:
        /*005c*/ 	.word	0x000000c0


	//   ....[1]....
        /*0060*/ 	.word	0x00000160


	//----- nvinfo : EIATTR_CBANK_PARAM_SIZE
	.align		4
.L_29:
        /*0064*/ 	.byte	0x03, 0x19
        /*0066*/ 	.short	0x0018


	//----- nvinfo : EIATTR_PARAM_CBANK
	.align		4
        /*0068*/ 	.byte	0x04, 0x0a
        /*006a*/ 	.short	(.L_31 - .L_30)
	.align		4
.L_30:
        /*006c*/ 	.word	index@(.nv.constant0._Z7trp_GPUPdS_ii)
        /*0070*/ 	.short	0x0380
        /*0072*/ 	.short	0x0018


	//----- nvinfo : EIATTR_SW_WAR
	.align		4
.L_31:
        /*0074*/ 	.byte	0x04, 0x36
        /*0076*/ 	.short	(.L_33 - .L_32)
.L_32:
        /*0078*/ 	.word	0x00000008
.L_33:


//--------------------- .nv.info._Z7mul_GPUPdS_S_iii --------------------------
	.section	.nv.info._Z7mul_GPUPdS_S_iii,"",@"SHT_CUDA_INFO"
	.sectionflags	@""
	.align	4


	//----- nvinfo : EIATTR_CUDA_API_VERSION
	.align		4
        /*0000*/ 	.byte	0x04, 0x37
        /*0002*/ 	.short	(.L_35 - .L_34)
.L_34:
        /*0004*/ 	.word	0x00000082


	//----- nvinfo : EIATTR_KPARAM_INFO
	.align		4
.L_35:
        /*0008*/ 	.byte	0x04, 0x17
        /*000a*/ 	.short	(.L_37 - .L_36)
.L_36:
        /*000c*/ 	.word	0x00000000
        /*0010*/ 	.short	0x0005
        /*0012*/ 	.short	0x0020
        /*0014*/ 	.byte	0x00, 0xf0, 0x11, 0x00


	//----- nvinfo : EIATTR_KPARAM_INFO
	.align		4
.L_37:
        /*0018*/ 	.byte	0x04, 0x17
        /*001a*/ 	.short	(.L_39 - .L_38)
.L_38:
        /*001c*/ 	.word	0x00000000
        /*0020*/ 	.short	0x0004
        /*0022*/ 	.short	0x001c
        /*0024*/ 	.byte	0x00, 0xf0, 0x11, 0x00


	//----- nvinfo : EIATTR_KPARAM_INFO
	.align		4
.L_39:
        /*0028*/ 	.byte	0x04, 0x17
        /*002a*/ 	.short	(.L_41 - .L_40)
.L_40:
        /*002c*/ 	.word	0x00000000
        /*0030*/ 	.short	0x0003
        /*0032*/ 	.short	0x0018
        /*0034*/ 	.byte	0x00, 0xf0, 0x11, 0x00


	//----- nvinfo : EIATTR_KPARAM_INFO
	.align		4
.L_41:
        /*0038*/ 	.byte	0x04, 0x17
        /*003a*/ 	.short	(.L_43 - .L_42)
.L_42:
        /*003c*/ 	.word	0x00000000
        /*0040*/ 	.short	0x0002
        /*0042*/ 	.short	0x0010
        /*0044*/ 	.byte	0x00, 0xf5, 0x21, 0x00


	//----- nvinfo : EIATTR_KPARAM_INFO
	.align		4
.L_43:
        /*0048*/ 	.byte	0x04, 0x17
        /*004a*/ 	.short	(.L_45 - .L_44)
.L_44:
        /*004c*/ 	.word	0x00000000
        /*0050*/ 	.short	0x0001
        /*0052*/ 	.short	0x0008
        /*0054*/ 	.byte	0x00, 0xf5, 0x21, 0x00


	//----- nvinfo : EIATTR_KPARAM_INFO
	.align		4
.L_45:
        /*0058*/ 	.byte	0x04, 0x17
        /*005a*/ 	.short	(.L_47 - .L_46)
.L_46:
        /*005c*/ 	.word	0x00000000
        /*0060*/ 	.short	0x0000
        /*0062*/ 	.short	0x0000
        /*0064*/ 	.byte	0x00, 0xf5, 0x21, 0x00


	//----- nvinfo : EIATTR_SPARSE_MMA_MASK
	.align		4
.L_47:
        /*0068*/ 	.byte	0x03, 0x50
        /*006a*/ 	.short	0x0000


	//----- nvinfo : EIATTR_MAXREG_COUNT
	.align		4
        /*006c*/ 	.byte	0x03, 0x1b
        /*006e*/ 	.short	0x00ff


	//----- nvinfo : EIATTR_MERCURY_ISA_VERSION
	.align		4
        /*0070*/ 	.byte	0x03, 0x5f
        /*0072*/ 	.short	0x0101


	//----- nvinfo : EIATTR_VRC_CTA_INIT_COUNT
	.align		4
        /*0074*/ 	.byte	0x02, 0x4a
	.zero		1
	.zero		1


	//----- nvinfo : EIATTR_EXIT_INSTR_OFFSETS
	.align		4
        /*0078*/ 	.byte	0x04, 0x1c
        /*007a*/ 	.short	(.L_49 - .L_48)


	//   ....[0]....
.L_48:
        /*007c*/ 	.word	0x000000d0


	//   ....[1]....
        /*0080*/ 	.word	0x00000810


	//----- nvinfo : EIATTR_CBANK_PARAM_SIZE
	.align		4
.L_49:
        /*0084*/ 	.byte	0x03, 0x19
        /*0086*/ 	.short	0x0024


	//----- nvinfo : EIATTR_PARAM_CBANK
	.align		4
        /*0088*/ 	.byte	0x04, 0x0a
        /*008a*/ 	.short	(.L_51 - .L_50)
	.align		4
.L_50:
        /*008c*/ 	.word	index@(.nv.constant0._Z7mul_GPUPdS_S_iii)
        /*0090*/ 	.short	0x0380
        /*0092*/ 	.short	0x0024


	//----- nvinfo : EIATTR_SW_WAR
	.align		4
.L_51:
        /*0094*/ 	.byte	0x04, 0x36
        /*0096*/ 	.short	(.L_53 - .L_52)
.L_52:
        /*0098*/ 	.word	0x00000008
.L_53:


//--------------------- .nv.info._Z7sub_GPUPdS_S_ii --------------------------
	.section	.nv.info._Z7sub_GPUPdS_S_ii,"",@"SHT_CUDA_INFO"
	.sectionflags	@""
	.align	4


	//----- nvinfo : EIATTR_CUDA_API_VERSION
	.align		4
        /*0000*/ 	.byte	0x04, 0x37
        /*0002*/ 	.short	(.L_55 - .L_54)
.L_54:
        /*0004*/ 	.word	0x00000082


	//----- nvinfo : EIATTR_KPARAM_INFO
	.align		4
.L_55:
        /*0008*/ 	.byte	0x04, 0x17
        /*000a*/ 	.short	(.L_57 - .L_56)
.L_56:
        /*000c*/ 	.word	0x00000000
        /*0010*/ 	.short	0x0004
        /*0012*/ 	.short	0x001c
        /*0014*/ 	.byte	0x00, 0xf0, 0x11, 0x00


	//----- nvinfo : EIATTR_KPARAM_INFO
	.align		4
.L_57:
        /*0018*/ 	.byte	0x04, 0x17
        /*001a*/ 	.short	(.L_59 - .L_58)
.L_58:
        /*001c*/ 	.word	0x00000000
        /*0020*/ 	.short	0x0003
        /*0022*/ 	.short	0x0018
        /*0024*/ 	.byte	0x00, 0xf0, 0x11, 0x00


	//----- nvinfo : EIATTR_KPARAM_INFO
	.align		4
.L_59:
        /*0028*/ 	.byte	0x04, 0x17
        /*002a*/ 	.short	(.L_61 - .L_60)
.L_60:
        /*002c*/ 	.word	0x00000000
        /*0030*/ 	.short	0x0002
        /*0032*/ 	.short	0x0010
        /*0034*/ 	.byte	0x00, 0xf5, 0x21, 0x00


	//----- nvinfo : EIATTR_KPARAM_INFO
	.align		4
.L_61:
        /*0038*/ 	.byte	0x04, 0x17
        /*003a*/ 	.short	(.L_63 - .L_62)
.L_62:
        /*003c*/ 	.word	0x00000000
        /*0040*/ 	.short	0x0001
        /*0042*/ 	.short	0x0008
        /*0044*/ 	.byte	0x00, 0xf5, 0x21, 0x00


	//----- nvinfo : EIATTR_KPARAM_INFO
	.align		4
.L_63:
        /*0048*/ 	.byte	0x04, 0x17
        /*004a*/ 	.short	(.L_65 - .L_64)
.L_64:
        /*004c*/ 	.word	0x00000000
        /*0050*/ 	.short	0x0000
        /*0052*/ 	.short	0x0000
        /*0054*/ 	.byte	0x00, 0xf5, 0x21, 0x00


	//----- nvinfo : EIATTR_SPARSE_MMA_MASK
	.align		4
.L_65:
        /*0058*/ 	.byte	0x03, 0x50
        /*005a*/ 	.short	0x0000


	//----- nvinfo : EIATTR_MAXREG_COUNT
	.align		4
        /*005c*/ 	.byte	0x03, 0x1b
        /*005e*/ 	.short	0x00ff


	//----- nvinfo : EIATTR_MERCURY_ISA_VERSION
	.align		4
        /*0060*/ 	.byte	0x03, 0x5f
        /*0062*/ 	.short	0x0101


	//----- nvinfo : EIATTR_VRC_CTA_INIT_COUNT
	.align		4
        /*0064*/ 	.byte	0x02, 0x4a
	.zero		1
	.zero		1


	//----- nvinfo : EIATTR_EXIT_INSTR_OFFSETS
	.align		4
        /*0068*/ 	.byte	0x04, 0x1c
        /*006a*/ 	.short	(.L_67 - .L_66)


	//   ....[0]....
.L_66:
        /*006c*/ 	.word	0x000000c0


	//   ....[1]....
        /*0070*/ 	.word	0x00000190


	//----- nvinfo : EIATTR_CBANK_PARAM_SIZE
	.align		4
.L_67:
        /*0074*/ 	.byte	0x03, 0x19
        /*0076*/ 	.short	0x0020


	//----- nvinfo : EIATTR_PARAM_CBANK
	.align		4
        /*0078*/ 	.byte	0x04, 0x0a
        /*007a*/ 	.short	(.L_69 - .L_68)
	.align		4
.L_68:
        /*007c*/ 	.word	index@(.nv.constant0._Z7sub_GPUPdS_S_ii)
        /*0080*/ 	.short	0x0380
        /*0082*/ 	.short	0x0020


	//----- nvinfo : EIATTR_SW_WAR
	.align		4
.L_69:
        /*0084*/ 	.byte	0x04, 0x36
        /*0086*/ 	.short	(.L_71 - .L_70)
.L_70:
        /*0088*/ 	.word	0x00000008
.L_71:


//--------------------- .nv.callgraph             --------------------------
	.section	.nv.callgraph,"",@"SHT_CUDA_CALLGRAPH"
	.align	4
	.sectionentsize	8
	.align		4
        /*0000*/ 	.word	0x00000000
	.align		4
        /*0004*/ 	.word	0xffffffff
	.align		4
        /*0008*/ 	.word	0x00000000
	.align		4
        /*000c*/ 	.word	0xfffffffe
	.align		4
        /*0010*/ 	.word	0x00000000
	.align		4
        /*0014*/ 	.word	0xfffffffd
	.align		4
        /*0018*/ 	.word	0x00000000
	.align		4
        /*001c*/ 	.word	0xfffffffc


//--------------------- .text._Z7trp_GPUPdS_ii    --------------------------
	.section	.text._Z7trp_GPUPdS_ii,"ax",@progbits
	.align	128
        .global         _Z7trp_GPUPdS_ii
        .type           _Z7trp_GPUPdS_ii,@function
        .size           _Z7trp_GPUPdS_ii,(.L_x_7 - _Z7trp_GPUPdS_ii)
        .other          _Z7trp_GPUPdS_ii,@"STO_CUDA_ENTRY STV_DEFAULT"
_Z7trp_GPUPdS_ii:
.text._Z7trp_GPUPdS_ii:
[----:B------:R-:W-:Y:S01]  /*0000*/  LDC R1, c[0x0][0x37c] ;  /* 0x0000df00ff017b82 */ /* 0x000fe20000000800 */
[----:B------:R-:W0:Y:S07]  /*0010*/  S2R R2, SR_TID.Y ;  /* 0x0000000000027919 */ /* 0x000e2e0000002200 */
[----:B------:R-:W1:Y:S01]  /*0020*/  LDC R0, c[0x0][0x360] ;  /* 0x0000d800ff007b82 */ /* 0x000e620000000800 */
[----:B------:R-:W2:Y:S01]  /*0030*/  LDCU.64 UR6, c[0x0][0x390] ;  /* 0x00007200ff0677ac */ /* 0x000ea20008000a00 */
[----:B------:R-:W1:Y:S06]  /*0040*/  S2R R3, SR_TID.X ;  /* 0x0000000000037919 */ /* 0x000e6c0000002100 */
[----:B------:R-:W0:Y:S08]  /*0050*/  S2UR UR5, SR_CTAID.Y ;  /* 0x00000000000579c3 */ /* 0x000e300000002600 */
[----:B------:R-:W0:Y:S08]  /*0060*/  LDC R7, c[0x0][0x364] ;  /* 0x0000d900ff077b82 */ /* 0x000e300000000800 */
[----:B------:R-:W1:Y:S01]  /*0070*/  S2UR UR4, SR_CTAID.X ;  /* 0x00000000000479c3 */ /* 0x000e620000002500 */
[----:B0-----:R-:W-:-:S05]  /*0080*/  IMAD R7, R7, UR5, R2 ;  /* 0x0000000507077c24 */ /* 0x001fca000f8e0202 */
[----:B--2---:R-:W-:Y:S01]  /*0090*/  ISETP.GE.AND P0, PT, R7, UR7, PT ;  /* 0x0000000707007c0c */ /* 0x004fe2000bf06270 */
[----:B-1----:R-:W-:-:S05]  /*00a0*/  IMAD R0, R0, UR4, R3 ;  /* 0x0000000400007c24 */ /* 0x002fca000f8e0203 */
[----:B------:R-:W-:-:S13]  /*00b0*/  ISETP.GE.OR P0, PT, R0, UR6, P0 ;  /* 0x0000000600007c0c */ /* 0x000fda0008706670 */
[----:B------:R-:W-:Y:S05]  /*00c0*/  @P0 EXIT ;  /* 0x000000000000094d */ /* 0x000fea0003800000 */
[----:B------:R-:W0:Y:S01]  /*00d0*/  LDC.64 R2, c[0x0][0x380] ;  /* 0x0000e000ff027b82 */ /* 0x000e220000000a00 */
[----:B------:R-:W1:Y:S01]  /*00e0*/  LDCU.64 UR4, c[0x0][0x358] ;  /* 0x00006b00ff0477ac */ /* 0x000e620008000a00 */
[----:B------:R-:W-:-:S04]  /*00f0*/  IMAD R5, R0, UR7, R7 ;  /* 0x0000000700057c24 */ /* 0x000fc8000f8e0207 */
[----:B0-----:R-:W-:Y:S02]  /*0100*/  IMAD.WIDE R2, R5, 0x8, R2 ;  /* 0x0000000805027825 */ /* 0x001fe400078e0202 */
[----:B------:R-:W0:Y:S04]  /*0110*/  LDC.64 R4, c[0x0][0x388] ;  /* 0x0000e200ff047b82 */ /* 0x000e280000000a00 */
[----:B-1----:R-:W2:Y:S01]  /*0120*/  LDG.E.64 R2, desc[UR4][R2.64] ;  /* 0x0000000402027981 */ /* 0x002ea2000c1e1b00 */
[----:B------:R-:W-:-:S04]  /*0130*/  IMAD R7, R7, UR6, R0 ;  /* 0x0000000607077c24 */ /* 0x000fc8000f8e0200 */
[----:B0-----:R-:W-:-:S05]  /*0140*/  IMAD.WIDE R4, R7, 0x8, R4 ;  /* 0x0000000807047825 */ /* 0x001fca00078e0204 */
[----:B--2---:R-:W-:Y:S01]  /*0150*/  STG.E.64 desc[UR4][R4.64], R2 ;  /* 0x0000000204007986 */ /* 0x004fe2000c101b04 */
[----:B------:R-:W-:Y:S05]  /*0160*/  EXIT ;  /* 0x000000000000794d */ /* 0x000fea0003800000 */
.L_x_0:
[----:B------:R-:W-:-:S00]  /*0170*/  BRA `(.L_x_0) ;  /* 0xfffffffc00fc7947 */ /* 0x000fc0000383ffff */
[----:B------:R-:W-:-:S00]  /*0180*/  NOP ;  /* 0x0000000000007918 */ /* 0x000fc00000000000 */
[----:B------:R-:W-:-:S00]  /*0190*/  NOP ;  /* 0x0000000000007918 */ /* 0x000fc00000000000 */
[----:B------:R-:W-:-:S00]  /*01a0*/  NOP ;  /* 0x0000000000007918 */ /* 0x000fc00000000000 */
[----:B------:R-:W-:-:S00]  /*01b0*/  NOP ;  /* 0x0000000000007918 */ /* 0x000fc00000000000 */
[----:B------:R-:W-:-:S00]  /*01c0*/  NOP ;  /* 0x0000000000007918 */ /* 0x000fc00000000000 */
[----:B------:R-:W-:-:S00]  /*01d0*/  NOP ;  /* 0x0000000000007918 */ /* 0x000fc00000000000 */
[----:B------:R-:W-:-:S00]  /*01e0*/  NOP ;  /* 0x0000000000007918 */ /* 0x000fc00000000000 */
[----:B------:R-:W-:-:S00]  /*01f0*/  NOP ;  /* 0x0000000000007918 */ /* 0x000fc00000000000 */
.L_x_7:


//--------------------- .text._Z7mul_GPUPdS_S_iii --------------------------
	.section	.text._Z7mul_GPUPdS_S_iii,"ax",@progbits
	.align	128
        .global         _Z7mul_GPUPdS_S_iii
        .type           _Z7mul_GPUPdS_S_iii,@function
        .size           _Z7mul_GPUPdS_S_iii,(.L_x_8 - _Z7mul_GPUPdS_S_iii)
        .other          _Z7mul_GPUPdS_S_iii,@"STO_CUDA_ENTRY STV_DEFAULT"
_Z7mul_GPUPdS_S_iii:
.text._Z7mul_GPUPdS_S_iii:
[----:B------:R-:W-:Y:S01]  /*0000*/  LDC R1, c[0x0][0x37c] ;  /* 0x0000df00ff017b82 */ /* 0x000fe20000000800 */
[----:B------:R-:W0:Y:S07]  /*0010*/  S2R R4, SR_TID.Y ;  /* 0x0000000000047919 */ /* 0x000e2e0000002200 */
[----:B------:R-:W1:Y:S01]  /*0020*/  LDC R2, c[0x0][0x360] ;  /* 0x0000d800ff027b82 */ /* 0x000e620000000800 */
[----:B------:R-:W2:Y:S01]  /*0030*/  LDCU UR6, c[0x0][0x398] ;  /* 0x00007300ff0677ac */ /* 0x000ea20008000800 */
[----:B------:R-:W1:Y:S06]  /*0040*/  S2R R5, SR_TID.X ;  /* 0x0000000000057919 */ /* 0x000e6c0000002100 */
[----:B------:R-:W0:Y:S08]  /*0050*/  S2UR UR5, SR_CTAID.Y ;  /* 0x00000000000579c3 */ /* 0x000e300000002600 */
[----:B------:R-:W0:Y:S08]  /*0060*/  LDC R3, c[0x0][0x364] ;  /* 0x0000d900ff037b82 */ /* 0x000e300000000800 */
[----:B------:R-:W1:Y:S08]  /*0070*/  S2UR UR4, SR_CTAID.X ;  /* 0x00000000000479c3 */ /* 0x000e700000002500 */
[----:B------:R-:W3:Y:S01]  /*0080*/  LDC R0, c[0x0][0x3a0] ;  /* 0x0000e800ff007b82 */ /* 0x000ee20000000800 */
[----:B0-----:R-:W-:-:S02]  /*0090*/  IMAD R3, R3, UR5, R4 ;  /* 0x0000000503037c24 */ /* 0x001fc4000f8e0204 */
[----:B-1----:R-:W-:-:S03]  /*00a0*/  IMAD R2, R2, UR4, R5 ;  /* 0x0000000402027c24 */ /* 0x002fc6000f8e0205 */
[----:B---3--:R-:W-:-:S04]  /*00b0*/  ISETP.GE.AND P0, PT, R3, R0, PT ;  /* 0x000000000300720c */ /* 0x008fc80003f06270 */
[----:B--2---:R-:W-:-:S13]  /*00c0*/  ISETP.GE.OR P0, PT, R2, UR6, P0 ;  /* 0x0000000602007c0c */ /* 0x004fda0008706670 */
[----:B------:R-:W-:Y:S05]  /*00d0*/  @P0 EXIT ;  /* 0x000000000000094d */ /* 0x000fea0003800000 */
[----:B------:R-:W0:Y:S01]  /*00e0*/  LDC R5, c[0x0][0x39c] ;  /* 0x0000e700ff057b82 */ /* 0x000e220000000800 */
[----:B------:R-:W1:Y:S01]  /*00f0*/  LDCU.64 UR4, c[0x0][0x358] ;  /* 0x00006b00ff0477ac */ /* 0x000e620008000a00 */
[----:B------:R-:W-:Y:S02]  /*0100*/  CS2R R12, SRZ ;  /* 0x00000000000c7805 */ /* 0x000fe4000001ff00 */
[----:B0-----:R-:W-:-:S13]  /*0110*/  ISETP.GE.AND P0, PT, R5, 0x1, PT ;  /* 0x000000010500780c */ /* 0x001fda0003f06270 */
[----:B-1----:R-:W-:Y:S05]  /*0120*/  @!P0 BRA `(.L_x_1) ;  /* 0x0000000400a88947 */ /* 0x002fea0003800000 */
[C---:B------:R-:W-:Y:S01]  /*0130*/  ISETP.GE.U32.AND P1, PT, R5.reuse, 0x8, PT ;  /* 0x000000080500780c */ /* 0x040fe20003f26070 */
[----:B------:R-:W-:Y:S01]  /*0140*/  HFMA2 R24, -RZ, RZ, 0, 0 ;  /* 0x00000000ff187431 */ /* 0x000fe200000001ff */
[----:B------:R-:W-:Y:S01]  /*0150*/  LOP3.LUT R6, R5, 0x7, RZ, 0xc0, !PT ;  /* 0x0000000705067812 */ /* 0x000fe200078ec0ff */
[----:B------:R-:W-:Y:S01]  /*0160*/  IMAD R7, R2, R5, RZ ;  /* 0x0000000502077224 */ /* 0x000fe200078e02ff */
[----:B------:R-:W-:Y:S02]  /*0170*/  CS2R R12, SRZ ;  /* 0x00000000000c7805 */ /* 0x000fe4000001ff00 */
[----:B------:R-:W-:-:S07]  /*0180*/  ISETP.NE.AND P0, PT, R6, RZ, PT ;  /* 0x000000ff0600720c */ /* 0x000fce0003f05270 */
[----:B------:R-:W-:Y:S06]  /*0190*/  @!P1 BRA `(.L_x_2) ;  /* 0x0000000000b49947 */ /* 0x000fec0003800000 */
[----:B------:R-:W-:Y:S02]  /*01a0*/  LOP3.LUT R24, R5, 0x7ffffff8, RZ, 0xc0, !PT ;  /* 0x7ffffff805187812 */ /* 0x000fe400078ec0ff */
[----:B------:R-:W-:Y:S02]  /*01b0*/  CS2R R12, SRZ ;  /* 0x00000000000c7805 */ /* 0x000fe4000001ff00 */
[----:B------:R-:W-:Y:S02]  /*01c0*/  MOV R4, R7 ;  /* 0x0000000700047202 */ /* 0x000fe40000000f00 */
[----:B------:R-:W-:Y:S02]  /*01d0*/  MOV R25, R3 ;  /* 0x0000000300197202 */ /* 0x000fe40000000f00 */
[----:B------:R-:W-:-:S07]  /*01e0*/  IADD3 R26, PT, PT, -R24, RZ, RZ ;  /* 0x000000ff181a7210 */ /* 0x000fce0007ffe1ff */
.L_x_3:
[----:B------:R-:W0:Y:S08]  /*01f0*/  LDC.64 R22, c[0x0][0x380] ;  /* 0x0000e000ff167b82 */ /* 0x000e300000000a00 */
[----:B------:R-:W1:Y:S01]  /*0200*/  LDC.64 R18, c[0x0][0x388] ;  /* 0x0000e200ff127b82 */ /* 0x000e620000000a00 */
[----:B0-----:R-:W-:-:S05]  /*0210*/  IMAD.WIDE R22, R4, 0x8, R22 ;  /* 0x0000000804167825 */ /* 0x001fca00078e0216 */
[----:B------:R-:W2:Y:S01]  /*0220*/  LDG.E.64 R10, desc[UR4][R22.64] ;  /* 0x00000004160a7981 */ /* 0x000ea2000c1e1b00 */
[----:B-1----:R-:W-:-:S03]  /*0230*/  IMAD.WIDE R18, R25, 0x8, R18 ;  /* 0x0000000819127825 */ /* 0x002fc600078e0212 */
[----:B------:R-:W3:Y:S04]  /*0240*/  LDG.E.64 R8, desc[UR4][R22.64+0x8] ;  /* 0x0000080416087981 */ /* 0x000ee8000c1e1b00 */
[----:B------:R-:W2:Y:S01]  /*0250*/  LDG.E.64 R16, desc[UR4][R18.64] ;  /* 0x0000000412107981 */ /* 0x000ea2000c1e1b00 */
[----:B------:R-:W-:-:S05]  /*0260*/  IMAD.WIDE R28, R0, 0x8, R18 ;  /* 0x00000008001c7825 */ /* 0x000fca00078e0212 */
[----:B------:R-:W3:Y:S01]  /*0270*/  LDG.E.64 R14, desc[UR4][R28.64] ;  /* 0x000000041c0e7981 */ /* 0x000ee2000c1e1b00 */
[----:B------:R-:W-:Y:S01]  /*0280*/  IMAD.WIDE R20, R0, 0x8, R28 ;  /* 0x0000000800147825 */ /* 0x000fe200078e021c */
[----:B--2---:R-:W-:Y:S02]  /*0290*/  DFMA R16, R10, R16, R12 ;  /* 0x000000100a10722b */ /* 0x004fe4000000000c */
[----:B------:R-:W2:Y:S04]  /*02a0*/  LDG.E.64 R12, desc[UR4][R22.64+0x10] ;  /* 0x00001004160c7981 */ /* 0x000ea8000c1e1b00 */
[----:B------:R0:W2:Y:S02]  /*02b0*/  LDG.E.64 R10, desc[UR4][R20.64] ;  /* 0x00000004140a7981 */ /* 0x0000a4000c1e1b00 */
[----:B---3--:R-:W-:-:S02]  /*02c0*/  DFMA R14, R8, R14, R16 ;  /* 0x0000000e080e722b */ /* 0x008fc40000000010 */
[----:B------:R-:W3:Y:S01]  /*02d0*/  LDG.E.64 R8, desc[UR4][R22.64+0x18] ;  /* 0x0000180416087981 */ /* 0x000ee2000c1e1b00 */
[----:B0-----:R-:W-:-:S05]  /*02e0*/  IMAD.WIDE R20, R0, 0x8, R20 ;  /* 0x0000000800147825 */ /* 0x001fca00078e0214 */
[----:B------:R-:W3:Y:S01]  /*02f0*/  LDG.E.64 R16, desc[UR4][R20.64] ;  /* 0x0000000414107981 */ /* 0x000ee2000c1e1b00 */
[C---:B------:R-:W-:Y:S01]  /*0300*/  IMAD.WIDE R18, R0.reuse, 0x8, R20 ;  /* 0x0000000800127825 */ /* 0x040fe200078e0214 */
[----:B--2---:R-:W-:Y:S02]  /*0310*/  DFMA R10, R12, R10, R14 ;  /* 0x0000000a0c0a722b */ /* 0x004fe4000000000e */
[----:B------:R-:W2:Y:S04]  /*0320*/  LDG.E.64 R20, desc[UR4][R22.64+0x38] ;  /* 0x0000380416147981 */ /* 0x000ea8000c1e1b00 */
[----:B------:R-:W4:Y:S04]  /*0330*/  LDG.E.64 R14, desc[UR4][R22.64+0x20] ;  /* 0x00002004160e7981 */ /* 0x000f28000c1e1b00 */
[----:B------:R-:W4:Y:S01]  /*0340*/  LDG.E.64 R12, desc[UR4][R18.64] ;  /* 0x00000004120c7981 */ /* 0x000f22000c1e1b00 */
[----:B------:R-:W-:Y:S01]  /*0350*/  IMAD.WIDE R28, R0, 0x8, R18 ;  /* 0x00000008001c7825 */ /* 0x000fe200078e0212 */
[----:B---3--:R-:W-:-:S02]  /*0360*/  DFMA R16, R8, R16, R10 ;  /* 0x000000100810722b */ /* 0x008fc4000000000a */
[----:B------:R-:W3:Y:S04]  /*0370*/  LDG.E.64 R8, desc[UR4][R22.64+0x28] ;  /* 0x0000280416087981 */ /* 0x000ee8000c1e1b00 */
[----:B------:R0:W3:Y:S02]  /*0380*/  LDG.E.64 R10, desc[UR4][R28.64] ;  /* 0x000000041c0a7981 */ /* 0x0000e4000c1e1b00 */
[----:B0-----:R-:W-:-:S04]  /*0390*/  IMAD.WIDE R28, R0, 0x8, R28 ;  /* 0x00000008001c7825 */ /* 0x001fc800078e021c */
[----:B------:R-:W-:-:S06]  /*03a0*/  IMAD.WIDE R18, R0, 0x8, R28 ;  /* 0x0000000800127825 */ /* 0x000fcc00078e021c */
[----:B------:R-:W2:Y:S01]  /*03b0*/  LDG.E.64 R18, desc[UR4][R18.64] ;  /* 0x0000000412127981 */ /* 0x000ea2000c1e1b00 */
[----:B----4-:R-:W-:-:S03]  /*03c0*/  DFMA R12, R14, R12, R16 ;  /* 0x0000000c0e0c722b */ /* 0x010fc60000000010 */
[----:B------:R-:W4:Y:S04]  /*03d0*/  LDG.E.64 R14, desc[UR4][R22.64+0x30] ;  /* 0x00003004160e7981 */ /* 0x000f28000c1e1b00 */
[----:B------:R-:W4:Y:S01]  /*03e0*/  LDG.E.64 R16, desc[UR4][R28.64] ;  /* 0x000000041c107981 */ /* 0x000f22000c1e1b00 */
[----:B------:R-:W-:Y:S01]  /*03f0*/  IADD3 R26, PT, PT, R26, 0x8, RZ ;  /* 0x000000081a1a7810 */ /* 0x000fe20007ffe0ff */
[----:B---3--:R-:W-:-:S03]  /*0400*/  DFMA R8, R8, R10, R12 ;  /* 0x0000000a0808722b */ /* 0x008fc6000000000c */
[----:B------:R-:W-:Y:S02]  /*0410*/  ISETP.NE.AND P1, PT, R26, RZ, PT ;  /* 0x000000ff1a00720c */ /* 0x000fe40003f25270 */
[----:B------:R-:W-:Y:S02]  /*0420*/  IADD3 R4, PT, PT, R4, 0x8, RZ ;  /* 0x0000000804047810 */ /* 0x000fe40007ffe0ff */
[----:B------:R-:W-:Y:S01]  /*0430*/  LEA R25, R0, R25, 0x3 ;  /* 0x0000001900197211 */ /* 0x000fe200078e18ff */
[----:B----4-:R-:W-:-:S08]  /*0440*/  DFMA R8, R14, R16, R8 ;  /* 0x000000100e08722b */ /* 0x010fd00000000008 */
[----:B--2---:R-:W-:Y:S01]  /*0450*/  DFMA R12, R20, R18, R8 ;  /* 0x00000012140c722b */ /* 0x004fe20000000008 */
[----:B------:R-:W-:Y:S10]  /*0460*/  @P1 BRA `(.L_x_3) ;  /* 0xfffffffc00601947 */ /* 0x000ff4000383ffff */
.L_x_2:
[----:B------:R-:W-:Y:S05]  /*0470*/  @!P0 BRA `(.L_x_1) ;  /* 0x0000000000d48947 */ /* 0x000fea0003800000 */
[----:B------:R-:W-:Y:S02]  /*0480*/  ISETP.GE.U32.AND P0, PT, R6, 0x4, PT ;  /* 0x000000040600780c */ /* 0x000fe40003f06070 */
[----:B------:R-:W-:-:S04]  /*0490*/  LOP3.LUT R4, R5, 0x3, RZ, 0xc0, !PT ;  /* 0x0000000305047812 */ /* 0x000fc800078ec0ff */
[----:B------:R-:W-:-:S07]  /*04a0*/  ISETP.NE.AND P1, PT, R4, RZ, PT ;  /* 0x000000ff0400720c */ /* 0x000fce0003f25270 */
[----:B------:R-:W-:Y:S06]  /*04b0*/  @!P0 BRA `(.L_x_4) ;  /* 0x0000000000588947 */ /* 0x000fec0003800000 */
[----:B------:R-:W0:Y:S01]  /*04c0*/  LDC.64 R28, c[0x0][0x380] ;  /* 0x0000e000ff1c7b82 */ /* 0x000e220000000a00 */
[----:B------:R-:W-:Y:S01]  /*04d0*/  IADD3 R9, PT, PT, R7, R24, RZ ;  /* 0x0000001807097210 */ /* 0x000fe20007ffe0ff */
[----:B------:R-:W-:-:S06]  /*04e0*/  IMAD R15, R24, R0, R3 ;  /* 0x00000000180f7224 */ /* 0x000fcc00078e0203 */
[----:B------:R-:W1:Y:S01]  /*04f0*/  LDC.64 R10, c[0x0][0x388] ;  /* 0x0000e200ff0a7b82 */ /* 0x000e620000000a00 */
[----:B0-----:R-:W-:-:S05]  /*0500*/  IMAD.WIDE R28, R9, 0x8, R28 ;  /* 0x00000008091c7825 */ /* 0x001fca00078e021c */
[----:B------:R-:W2:Y:S01]  /*0510*/  LDG.E.64 R26, desc[UR4][R28.64] ;  /* 0x000000041c1a7981 */ /* 0x000ea2000c1e1b00 */
[----:B-1----:R-:W-:-:S05]  /*0520*/  IMAD.WIDE R10, R15, 0x8, R10 ;  /* 0x000000080f0a7825 */ /* 0x002fca00078e020a */
[----:B------:R-:W2:Y:S01]  /*0530*/  LDG.E.64 R8, desc[UR4][R10.64] ;  /* 0x000000040a087981 */ /* 0x000ea2000c1e1b00 */
[----:B------:R-:W-:-:S05]  /*0540*/  IMAD.WIDE R16, R0, 0x8, R10 ;  /* 0x0000000800107825 */ /* 0x000fca00078e020a */
[----:B------:R-:W3:Y:S01]  /*0550*/  LDG.E.64 R14, desc[UR4][R16.64] ;  /* 0x00000004100e7981 */ /* 0x000ee2000c1e1b00 */
[----:B------:R-:W-:-:S03]  /*0560*/  IMAD.WIDE R20, R0, 0x8, R16 ;  /* 0x0000000800147825 */ /* 0x000fc600078e0210 */
[----:B------:R-:W3:Y:S04]  /*0570*/  LDG.E.64 R10, desc[UR4][R28.64+0x8] ;  /* 0x000008041c0a7981 */ /* 0x000ee8000c1e1b00 */
[----:B------:R-:W4:Y:S01]  /*0580*/  LDG.E.64 R18, desc[UR4][R20.64] ;  /* 0x0000000414127981 */ /* 0x000f22000c1e1b00 */
[----:B------:R-:W-:-:S03]  /*0590*/  IMAD.WIDE R22, R0, 0x8, R20 ;  /* 0x0000000800167825 */ /* 0x000fc600078e0214 */
[----:B------:R-:W4:Y:S04]  /*05a0*/  LDG.E.64 R16, desc[UR4][R28.64+0x10] ;  /* 0x000010041c107981 */ /* 0x000f28000c1e1b00 */
[----:B------:R-:W5:Y:S04]  /*05b0*/  LDG.E.64 R22, desc[UR4][R22.64] ;  /* 0x0000000416167981 */ /* 0x000f68000c1e1b00 */
[----:B------:R-:W5:Y:S01]  /*05c0*/  LDG.E.64 R20, desc[UR4][R28.64+0x18] ;  /* 0x000018041c147981 */ /* 0x000f62000c1e1b00 */
[----:B------:R-:W-:Y:S01]  /*05d0*/  IADD3 R24, PT, PT, R24, 0x4, RZ ;  /* 0x0000000418187810 */ /* 0x000fe20007ffe0ff */
[----:B--2---:R-:W-:-:S08]  /*05e0*/  DFMA R8, R26, R8, R12 ;  /* 0x000000081a08722b */ /* 0x004fd0000000000c */
[----:B---3--:R-:W-:-:S08]  /*05f0*/  DFMA R8, R10, R14, R8 ;  /* 0x0000000e0a08722b */ /* 0x008fd00000000008 */
[----:B----4-:R-:W-:-:S08]  /*0600*/  DFMA R8, R16, R18, R8 ;  /* 0x000000121008722b */ /* 0x010fd00000000008 */
[----:B-----5:R-:W-:-:S11]  /*0610*/  DFMA R12, R20, R22, R8 ;  /* 0x00000016140c722b */ /* 0x020fd60000000008 */
.L_x_4:
[----:B------:R-:W-:Y:S05]  /*0620*/  @!P1 BRA `(.L_x_1) ;  /* 0x0000000000689947 */ /* 0x000fea0003800000 */
[----:B------:R-:W0:Y:S01]  /*0630*/  LDC.64 R18, c[0x0][0x380] ;  /* 0x0000e000ff127b82 */ /* 0x000e220000000a00 */
[----:B------:R-:W-:Y:S02]  /*0640*/  ISETP.NE.AND P0, PT, R4, 0x1, PT ;  /* 0x000000010400780c */ /* 0x000fe40003f05270 */
[----:B------:R-:W-:-:S04]  /*0650*/  LOP3.LUT R5, R5, 0x1, RZ, 0xc0, !PT ;  /* 0x0000000105057812 */ /* 0x000fc800078ec0ff */
[----:B------:R-:W-:Y:S01]  /*0660*/  ISETP.NE.U32.AND P1, PT, R5, 0x1, PT ;  /* 0x000000010500780c */ /* 0x000fe20003f25070 */
[----:B------:R-:W1:Y:S06]  /*0670*/  LDC.64 R14, c[0x0][0x388] ;  /* 0x0000e200ff0e7b82 */ /* 0x000e6c0000000a00 */
[----:B------:R-:W-:Y:S01]  /*0680*/  @P0 IADD3 R17, PT, PT, R7, R24, RZ ;  /* 0x0000001807110210 */ /* 0x000fe20007ffe0ff */
[C---:B------:R-:W-:Y:S01]  /*0690*/  @P0 IMAD R21, R24.reuse, R0, R3 ;  /* 0x0000000018150224 */ /* 0x040fe200078e0203 */
[----:B------:R-:W2:Y:S08]  /*06a0*/  LDC.64 R10, c[0x0][0x380] ;  /* 0x0000e000ff0a7b82 */ /* 0x000eb00000000a00 */
[----:B------:R-:W3:Y:S01]  /*06b0*/  LDC.64 R8, c[0x0][0x388] ;  /* 0x0000e200ff087b82 */ /* 0x000ee20000000a00 */
[----:B0-----:R-:W-:Y:S01]  /*06c0*/  @P0 IMAD.WIDE R18, R17, 0x8, R18 ;  /* 0x0000000811120825 */ /* 0x001fe200078e0212 */
[----:B------:R-:W-:-:S03]  /*06d0*/  @P0 IADD3 R24, PT, PT, R24, 0x2, RZ ;  /* 0x0000000218180810 */ /* 0x000fc60007ffe0ff */
[----:B-1----:R-:W-:Y:S02]  /*06e0*/  @P0 IMAD.WIDE R20, R21, 0x8, R14 ;  /* 0x0000000815140825 */ /* 0x002fe400078e020e */
[----:B------:R-:W4:Y:S04]  /*06f0*/  @P0 LDG.E.64 R14, desc[UR4][R18.64] ;  /* 0x00000004120e0981 */ /* 0x000f28000c1e1b00 */
[----:B------:R-:W4:Y:S01]  /*0700*/  @P0 LDG.E.64 R4, desc[UR4][R20.64] ;  /* 0x0000000414040981 */ /* 0x000f22000c1e1b00 */
[----:B------:R-:W-:Y:S01]  /*0710*/  @P0 IMAD.WIDE R16, R0, 0x8, R20 ;  /* 0x0000000800100825 */ /* 0x000fe200078e0214 */
[----:B------:R-:W-:Y:S02]  /*0720*/  @!P1 IADD3 R23, PT, PT, R7, R24, RZ ;  /* 0x0000001807179210 */ /* 0x000fe40007ffe0ff */
[----:B------:R-:W5:Y:S01]  /*0730*/  @P0 LDG.E.64 R6, desc[UR4][R18.64+0x8] ;  /* 0x0000080412060981 */ /* 0x000f62000c1e1b00 */
[----:B------:R-:W-:-:S03]  /*0740*/  @!P1 IMAD R25, R24, R0, R3 ;  /* 0x0000000018199224 */ /* 0x000fc600078e0203 */
[----:B------:R-:W5:Y:S01]  /*0750*/  @P0 LDG.E.64 R16, desc[UR4][R16.64] ;  /* 0x0000000410100981 */ /* 0x000f62000c1e1b00 */
[----:B--2---:R-:W-:-:S04]  /*0760*/  @!P1 IMAD.WIDE R10, R23, 0x8, R10 ;  /* 0x00000008170a9825 */ /* 0x004fc800078e020a */
[----:B---3--:R-:W-:Y:S02]  /*0770*/  @!P1 IMAD.WIDE R8, R25, 0x8, R8 ;  /* 0x0000000819089825 */ /* 0x008fe400078e0208 */
[----:B------:R-:W2:Y:S04]  /*0780*/  @!P1 LDG.E.64 R10, desc[UR4][R10.64] ;  /* 0x000000040a0a9981 */ /* 0x000ea8000c1e1b00 */
[----:B------:R-:W2:Y:S01]  /*0790*/  @!P1 LDG.E.64 R8, desc[UR4][R8.64] ;  /* 0x0000000408089981 */ /* 0x000ea2000c1e1b00 */
[----:B----4-:R-:W-:-:S08]  /*07a0*/  @P0 DFMA R4, R14, R4, R12 ;  /* 0x000000040e04022b */ /* 0x010fd0000000000c */
[----:B-----5:R-:W-:-:S08]  /*07b0*/  @P0 DFMA R12, R6, R16, R4 ;  /* 0x00000010060c022b */ /* 0x020fd00000000004 */
[----:B--2---:R-:W-:-:S11]  /*07c0*/  @!P1 DFMA R12, R10, R8, R12 ;  /* 0x000000080a0c922b */ /* 0x004fd6000000000c */
.L_x_1:
[----:B------:R-:W0:Y:S01]  /*07d0*/  LDC.64 R4, c[0x0][0x390] ;  /* 0x0000e400ff047b82 */ /* 0x000e220000000a00 */
[----:B------:R-:W-:-:S04]  /*07e0*/  IMAD R3, R2, R0, R3 ;  /* 0x0000000002037224 */ /* 0x000fc800078e0203 */
[----:B0-----:R-:W-:-:S05]  /*07f0*/  IMAD.WIDE R2, R3, 0x8, R4 ;  /* 0x0000000803027825 */ /* 0x001fca00078e0204 */
[----:B------:R-:W-:Y:S01]  /*0800*/  STG.E.64 desc[UR4][R2.64], R12 ;  /* 0x0000000c02007986 */ /* 0x000fe2000c101b04 */
[----:B------:R-:W-:Y:S05]  /*0810*/  EXIT ;  /* 0x000000000000794d */ /* 0x000fea0003800000 */
.L_x_5:
        /* <DEDUP_REMOVED lines=14> */
.L_x_8:


//--------------------- .text._Z7sub_GPUPdS_S_ii  --------------------------
	.section	.text._Z7sub_GPUPdS_S_ii,"ax",@progbits
	.align	128
        .global         _Z7sub_GPUPdS_S_ii
        .type           _Z7sub_GPUPdS_S_ii,@function
        .size           _Z7sub_GPUPdS_S_ii,(.L_x_9 - _Z7sub_GPUPdS_S_ii)
        .other          _Z7sub_GPUPdS_S_ii,@"STO_CUDA_ENTRY STV_DEFAULT"
_Z7sub_GPUPdS_S_ii:
.text._Z7sub_GPUPdS_S_ii:
        /* <DEDUP_REMOVED lines=15> */
[----:B------:R-:W-:-:S06]  /*00f0*/  IMAD R11, R0, UR7, R7 ;  /* 0x00000007000b7c24 */ /* 0x000fcc000f8e0207 */
[----:B------:R-:W2:Y:S08]  /*0100*/  LDC.64 R4, c[0x0][0x388] ;  /* 0x0000e200ff047b82 */ /* 0x000eb00000000a00 */
[----:B------:R-:W3:Y:S01]  /*0110*/  LDC.64 R8, c[0x0][0x390] ;  /* 0x0000e400ff087b82 */ /* 0x000ee20000000a00 */
[----:B0-----:R-:W-:-:S06]  /*0120*/  IMAD.WIDE R2, R11, 0x8, R2 ;  /* 0x000000080b027825 */ /* 0x001fcc00078e0202 */
[----:B-1----:R-:W4:Y:S01]  /*0130*/  LDG.E.64 R2, desc[UR4][R2.64] ;  /* 0x0000000402027981 */ /* 0x002f22000c1e1b00 */
[----:B--2---:R-:W-:-:S06]  /*0140*/  IMAD.WIDE R4, R11, 0x8, R4 ;  /* 0x000000080b047825 */ /* 0x004fcc00078e0204 */
[----:B------:R-:W4:Y:S01]  /*0150*/  LDG.E.64 R4, desc[UR4][R4.64] ;  /* 0x0000000404047981 */ /* 0x000f22000c1e1b00 */
[----:B---3--:R-:W-:Y:S01]  /*0160*/  IMAD.WIDE R8, R11, 0x8, R8 ;  /* 0x000000080b087825 */ /* 0x008fe200078e0208 */
[----:B----4-:R-:W-:-:S07]  /*0170*/  DADD R6, R2, -R4 ;  /* 0x0000000002067229 */ /* 0x010fce0000000804 */
[----:B------:R-:W-:Y:S01]  /*0180*/  STG.E.64 desc[UR4][R8.64], R6 ;  /* 0x0000000608007986 */ /* 0x000fe2000c101b04 */
[----:B------:R-:W-:Y:S05]  /*0190*/  EXIT ;  /* 0x000000000000794d */ /* 0x000fea0003800000 */
.L_x_6:
        /* <DEDUP_REMOVED lines=14> */
.L_x_9:


//--------------------- .nv.shared.reserved.0     --------------------------
	.section	.nv.shared.reserved.0,"aw",@nobits
	.weak		__nv_reservedSMEM_offset_0_alias
	.size		__nv_reservedSMEM_offset_0_alias, 0, 64
	.other		__nv_reservedSMEM_offset_0_alias,@"STO_CUDA_RESERVED_SHARED STV_DEFAULT"
__nv_reservedSMEM_offset_0_alias:
	.zero		0
	.zero		64


//--------------------- .nv.constant0._Z7trp_GPUPdS_ii --------------------------
	.section	.nv.constant0._Z7trp_GPUPdS_ii,"a",@progbits
	.sectionflags	@""
	.align	4
.nv.constant0._Z7trp_GPUPdS_ii:
	.zero		920


//--------------------- .nv.constant0._Z7mul_GPUPdS_S_iii --------------------------
	.section	.nv.constant0._Z7mul_GPUPdS_S_iii,"a",@progbits
	.sectionflags	@""
	.align	4
.nv.constant0._Z7mul_GPUPdS_S_iii:
	.zero		932


//--------------------- .nv.constant0._Z7sub_GPUPdS_S_ii --------------------------
	.section	.nv.constant0._Z7sub_GPUPdS_S_ii,"a",@progbits
	.sectionflags	@""
	.align	4
.nv.constant0._Z7sub_GPUPdS_S_ii:
	.zero		928


//--------------------- SYMBOLS --------------------------

	.type		.nv.reservedSmem.offset0,@object
	.size		.nv.reservedSmem.offset0,0x4
